	.headerflags	@"EF_CUDA_TEXMODE_UNIFIED EF_CUDA_64BIT_ADDRESS EF_CUDA_ACCELERATORS EF_CUDA_SM90 EF_CUDA_VIRTUAL_SM(EF_CUDA_SM90)"
	.elftype	@"ET_EXEC"


//--------------------- .nv.info                  --------------------------
	.section	.nv.info,"",@"SHT_CUDA_INFO"
	.align	4


	//----- nvinfo : EIATTR_REGCOUNT
	.align		4
        /*0000*/ 	.byte	0x04, 0x2f
        /*0002*/ 	.short	(.L_1 - .L_0)
	.align		4
.L_0:
        /*0004*/ 	.word	index@(triton_poi_fused_convolution_22)
        /*0008*/ 	.word	0x00000018


	//----- nvinfo : EIATTR_MIN_STACK_SIZE
	.align		4
.L_1:
        /*000c*/ 	.byte	0x04, 0x12
        /*000e*/ 	.short	(.L_3 - .L_2)
	.align		4
.L_2:
        /*0010*/ 	.word	index@(triton_poi_fused_convolution_22)
        /*0014*/ 	.word	0x00000000


	//----- nvinfo : EIATTR_FRAME_SIZE
	.align		4
.L_3:
        /*0018*/ 	.byte	0x04, 0x11
        /*001a*/ 	.short	(.L_5 - .L_4)
	.align		4
.L_4:
        /*001c*/ 	.word	index@(triton_poi_fused_convolution_22)
        /*0020*/ 	.word	0x00000000


	//----- nvinfo : EIATTR_MIN_STACK_SIZE
	.align		4
.L_5:
        /*0024*/ 	.byte	0x04, 0x12
        /*0026*/ 	.short	(.L_7 - .L_6)
	.align		4
.L_6:
        /*0028*/ 	.word	index@(triton_poi_fused_convolution_22)
        /*002c*/ 	.word	0x00000000
.L_7:


//--------------------- .nv.info.triton_poi_fused_convolution_22 --------------------------
	.section	.nv.info.triton_poi_fused_convolution_22,"",@"SHT_CUDA_INFO"
	.sectionflags	@""
	.align	4


	//----- nvinfo : EIATTR_CUDA_API_VERSION
	.align		4
        /*0000*/ 	.byte	0x04, 0x37
        /*0002*/ 	.short	(.L_9 - .L_8)
.L_8:
        /*0004*/ 	.word	0x0000007c


	//----- nvinfo : EIATTR_KPARAM_INFO
	.align		4
.L_9:
        /*0008*/ 	.byte	0x04, 0x17
        /*000a*/ 	.short	(.L_11 - .L_10)
.L_10:
        /*000c*/ 	.word	0x00000000
        /*0010*/ 	.short	0x0004
        /*0012*/ 	.short	0x001c
        /*0014*/ 	.byte	0x00, 0xf0, 0x11, 0x00


	//----- nvinfo : EIATTR_KPARAM_INFO
	.align		4
.L_11:
        /*0018*/ 	.byte	0x04, 0x17
        /*001a*/ 	.short	(.L_13 - .L_12)
.L_12:
        /*001c*/ 	.word	0x00000000
        /*0020*/ 	.short	0x0003
        /*0022*/ 	.short	0x0018
        /*0024*/ 	.byte	0x00, 0xf0, 0x11, 0x00


	//----- nvinfo : EIATTR_KPARAM_INFO
	.align		4
.L_13:
        /*0028*/ 	.byte	0x04, 0x17
        /*002a*/ 	.short	(.L_15 - .L_14)
.L_14:
        /*002c*/ 	.word	0x00000000
        /*0030*/ 	.short	0x0002
        /*0032*/ 	.short	0x0010
        /*0034*/ 	.byte	0x00, 0xf4, 0x21, 0x00


	//----- nvinfo : EIATTR_KPARAM_INFO
	.align		4
.L_15:
        /*0038*/ 	.byte	0x04, 0x17
        /*003a*/ 	.short	(.L_17 - .L_16)
.L_16:
        /*003c*/ 	.word	0x00000000
        /*0040*/ 	.short	0x0001
        /*0042*/ 	.short	0x0008
        /*0044*/ 	.byte	0x00, 0xf4, 0x21, 0x00


	//----- nvinfo : EIATTR_KPARAM_INFO
	.align		4
.L_17:
        /*0048*/ 	.byte	0x04, 0x17
        /*004a*/ 	.short	(.L_19 - .L_18)
.L_18:
        /*004c*/ 	.word	0x00000000
        /*0050*/ 	.short	0x0000
        /*0052*/ 	.short	0x0000
        /*0054*/ 	.byte	0x00, 0xf4, 0x21, 0x00


	//----- nvinfo : EIATTR_SPARSE_MMA_MASK
	.align		4
.L_19:
        /*0058*/ 	.byte	0x03, 0x50
        /*005a*/ 	.short	0x0000


	//----- nvinfo : EIATTR_MAXREG_COUNT
	.align		4
        /*005c*/ 	.byte	0x03, 0x1b
        /*005e*/ 	.short	0x00ff


	//----- nvinfo : EIATTR_EXIT_INSTR_OFFSETS
	.align		4
        /*0060*/ 	.byte	0x04, 0x1c
        /*0062*/ 	.short	(.L_21 - .L_20)


	//   ....[0]....
.L_20:
        /*0064*/ 	.word	0x00000420


	//   ....[1]....
        /*0068*/ 	.word	0x00000440


	//----- nvinfo : EIATTR_REQNTID
	.align		4
.L_21:
        /*006c*/ 	.byte	0x04, 0x10
        /*006e*/ 	.short	(.L_23 - .L_22)
.L_22:
        /*0070*/ 	.word	0x00000080
        /*0074*/ 	.word	0x00000001
        /*0078*/ 	.word	0x00000001


	//----- nvinfo : EIATTR_CBANK_PARAM_SIZE
	.align		4
.L_23:
        /*007c*/ 	.byte	0x03, 0x19
        /*007e*/ 	.short	0x0020


	//----- nvinfo : EIATTR_PARAM_CBANK
	.align		4
        /*0080*/ 	.byte	0x04, 0x0a
        /*0082*/ 	.short	(.L_25 - .L_24)
	.align		4
.L_24:
        /*0084*/ 	.word	index@(.nv.constant0.triton_poi_fused_convolution_22)
        /*0088*/ 	.short	0x0210
        /*008a*/ 	.short	0x0020


	//----- nvinfo : EIATTR_SW_WAR
	.align		4
.L_25:
        /*008c*/ 	.byte	0x04, 0x36
        /*008e*/ 	.short	(.L_27 - .L_26)
.L_26:
        /*0090*/ 	.word	0x00000008
.L_27:


//--------------------- .nv.callgraph             --------------------------
	.section	.nv.callgraph,"",@"SHT_CUDA_CALLGRAPH"
	.align	4
	.sectionentsize	8
	.align		4
        /*0000*/ 	.word	0x00000000
	.align		4
        /*0004*/ 	.word	0xffffffff
	.align		4
        /*0008*/ 	.word	0x00000000
	.align		4
        /*000c*/ 	.word	0xfffffffe
	.align		4
        /*0010*/ 	.word	0x00000000
	.align		4
        /*0014*/ 	.word	0xfffffffd
	.align		4
        /*0018*/ 	.word	0x00000000
	.align		4
        /*001c*/ 	.word	0xfffffffc


//--------------------- .text.triton_poi_fused_convolution_22 --------------------------
	.section	.text.triton_poi_fused_convolution_22,"ax",@progbits
	.sectionflags	@"SHF_BARRIERS=1"
	.align	128
        .global         triton_poi_fused_convolution_22
        .type           triton_poi_fused_convolution_22,@function
        .size           triton_poi_fused_convolution_22,(.L_x_1 - triton_poi_fused_convolution_22)
        .other          triton_poi_fused_convolution_22,@"STO_CUDA_ENTRY STV_DEFAULT"
triton_poi_fused_convolution_22:
.text.triton_poi_fused_convolution_22:
[----:B------:R-:W0:Y:S02]  /*0000*/  LDC R1, c[0x0][0x28] ;  /* 0x00000a00ff017b82 */ /* 0x000e240000000800 */
[----:B------:R-:W1:Y:S01]  /*0010*/  S2R R12, SR_TID.X ;  /* 0x00000000000c7919 */ /* 0x000e620000002100 */
[----:B------:R-:W2:Y:S01]  /*0020*/  LDC.64 R4, c[0x0][0x210] ;  /* 0x00008400ff047b82 */ /* 0x000ea20000000a00 */
[----:B------:R-:W-:Y:S01]  /*0030*/  CS2R R10, SRZ ;  /* 0x00000000000a7805 */ /* 0x000fe2000001ff00 */
[----:B------:R-:W-:Y:S01]  /*0040*/  ULDC.64 UR6, c[0x0][0x208] ;  /* 0x0000820000067ab9 */ /* 0x000fe20000000a00 */
[----:B------:R-:W3:Y:S01]  /*0050*/  S2R R0, SR_CTAID.X ;  /* 0x0000000000007919 */ /* 0x000ee20000002500 */
[----:B------:R-:W4:Y:S01]  /*0060*/  S2R R2, SR_CTAID.Y ;  /* 0x0000000000027919 */ /* 0x000f220000002600 */
[----:B-1----:R-:W-:Y:S01]  /*0070*/  SHF.R.U32.HI R6, RZ, 0x2, R12 ;  /* 0x00000002ff067819 */ /* 0x002fe2000001160c */
[----:B------:R-:W-:Y:S02]  /*0080*/  IMAD.SHL.U32 R13, R12, 0x4, RZ ;  /* 0x000000040c0d7824 */ /* 0x000fe400078e00ff */
[----:B---3--:R-:W-:Y:S01]  /*0090*/  IMAD.SHL.U32 R0, R0, 0x10, RZ ;  /* 0x0000001000007824 */ /* 0x008fe200078e00ff */
[----:B------:R-:W-:Y:S01]  /*00a0*/  SGXT.U32 R6, R6, 0x5 ;  /* 0x000000050606781a */ /* 0x000fe20000000000 */
[----:B----4-:R-:W-:-:S03]  /*00b0*/  IMAD.SHL.U32 R3, R2, 0x20, RZ ;  /* 0x0000002002037824 */ /* 0x010fc600078e00ff */
[----:B------:R-:W-:Y:S02]  /*00c0*/  LOP3.LUT R8, R0, 0xc, R13, 0xf8, !PT ;  /* 0x0000000c00087812 */ /* 0x000fe400078ef80d */
[----:B------:R-:W-:Y:S02]  /*00d0*/  LOP3.LUT R7, R3, R6, RZ, 0xfc, !PT ;  /* 0x0000000603077212 */ /* 0x000fe400078efcff */
[----:B------:R-:W-:-:S03]  /*00e0*/  ISETP.GE.AND P0, PT, R8, 0x10, PT ;  /* 0x000000100800780c */ /* 0x000fc60003f06270 */
[----:B------:R-:W-:Y:S01]  /*00f0*/  IMAD R7, R7, 0x10, R8 ;  /* 0x0000001007077824 */ /* 0x000fe200078e0208 */
[----:B------:R-:W-:-:S03]  /*0100*/  CS2R R8, SRZ ;  /* 0x0000000000087805 */ /* 0x000fc6000001ff00 */
[----:B--2---:R-:W-:-:S06]  /*0110*/  IMAD.WIDE R4, R7, 0x4, R4 ;  /* 0x0000000407047825 */ /* 0x004fcc00078e0204 */
[----:B------:R1:W2:Y:S01]  /*0120*/  @!P0 LDG.E.EL.128 R8, desc[UR6][R4.64] ;  /* 0x0000000604088981 */ /* 0x0002a2000c2e1d00 */
[----:B------:R-:W3:Y:S01]  /*0130*/  S2UR UR5, SR_CgaCtaId ;  /* 0x00000000000579c3 */ /* 0x000ee20000008800 */
[C---:B------:R-:W-:Y:S01]  /*0140*/  IMAD.SHL.U32 R7, R12.reuse, 0x80, RZ ;  /* 0x000000800c077824 */ /* 0x040fe200078e00ff */
[----:B------:R-:W-:Y:S01]  /*0150*/  UMOV UR4, 0x400 ;  /* 0x0000040000047882 */ /* 0x000fe20000000000 */
[C---:B------:R-:W-:Y:S01]  /*0160*/  IMAD.SHL.U32 R14, R12.reuse, 0x2, RZ ;  /* 0x000000020c0e7824 */ /* 0x040fe200078e00ff */
[----:B------:R-:W-:Y:S01]  /*0170*/  LOP3.LUT R13, R3, 0x1c, R13, 0xf8, !PT ;  /* 0x0000001c030d7812 */ /* 0x000fe200078ef80d */
[----:B------:R-:W-:Y:S01]  /*0180*/  IMAD.SHL.U32 R15, R12, 0x10, RZ ;  /* 0x000000100c0f7824 */ /* 0x000fe200078e00ff */
[----:B------:R-:W-:Y:S02]  /*0190*/  LOP3.LUT R7, R7, 0x180, RZ, 0xc0, !PT ;  /* 0x0000018007077812 */ /* 0x000fe400078ec0ff */
[----:B------:R-:W-:Y:S02]  /*01a0*/  LOP3.LUT R20, R14, 0xf0, RZ, 0xc0, !PT ;  /* 0x000000f00e147812 */ /* 0x000fe400078ec0ff */
[----:B-1----:R-:W-:-:S02]  /*01b0*/  LOP3.LUT R4, R7, 0x20, RZ, 0xfc, !PT ;  /* 0x0000002007047812 */ /* 0x002fc400078efcff */
[----:B------:R-:W-:Y:S02]  /*01c0*/  LOP3.LUT R21, R15, 0x7f0, RZ, 0xc0, !PT ;  /* 0x000007f00f157812 */ /* 0x000fe400078ec0ff */
[C---:B------:R-:W-:Y:S02]  /*01d0*/  LOP3.LUT R14, R7.reuse, 0x40, RZ, 0xfc, !PT ;  /* 0x00000040070e7812 */ /* 0x040fe400078efcff */
[C---:B------:R-:W-:Y:S02]  /*01e0*/  LOP3.LUT R6, R7.reuse, R6, RZ, 0xfc, !PT ;  /* 0x0000000607067212 */ /* 0x040fe400078efcff */
[----:B------:R-:W-:Y:S02]  /*01f0*/  LOP3.LUT R15, R7, 0x60, RZ, 0xfc, !PT ;  /* 0x00000060070f7812 */ /* 0x000fe400078efcff */
[----:B------:R-:W-:Y:S01]  /*0200*/  SHF.R.U32.HI R12, RZ, 0x3, R12 ;  /* 0x00000003ff0c7819 */ /* 0x000fe2000001160c */
[----:B---3--:R-:W-:-:S06]  /*0210*/  UPRMT UR4, UR5, 0x654, UR4 ;  /* 0x0000065405047896 */ /* 0x008fcc0008000004 */
[----:B------:R-:W-:Y:S02]  /*0220*/  LEA.HI R7, R7, UR4, RZ, 0x1f ;  /* 0x0000000407077c11 */ /* 0x000fe4000f8ff8ff */
[----:B------:R-:W-:Y:S02]  /*0230*/  LEA.HI R5, R4, UR4, RZ, 0x1f ;  /* 0x0000000404057c11 */ /* 0x000fe4000f8ff8ff */
[----:B------:R-:W-:Y:S02]  /*0240*/  LEA.HI R17, R14, UR4, RZ, 0x1f ;  /* 0x000000040e117c11 */ /* 0x000fe4000f8ff8ff */
[----:B------:R-:W-:Y:S01]  /*0250*/  LEA.HI R19, R15, UR4, RZ, 0x1f ;  /* 0x000000040f137c11 */ /* 0x000fe2000f8ff8ff */
[C---:B------:R-:W-:Y:S01]  /*0260*/  IMAD R15, R6.reuse, 0x4, R7 ;  /* 0x00000004060f7824 */ /* 0x040fe200078e0207 */
[----:B------:R-:W-:Y:S01]  /*0270*/  IADD3 R4, R21, UR4, R20 ;  /* 0x0000000415047c10 */ /* 0x000fe2000fffe014 */
[C---:B------:R-:W-:Y:S01]  /*0280*/  IMAD R16, R6.reuse, 0x4, R5 ;  /* 0x0000000406107824 */ /* 0x040fe200078e0205 */
[----:B------:R-:W-:Y:S01]  /*0290*/  SHF.R.S32.HI R14, RZ, 0x1a, R2 ;  /* 0x0000001aff0e7819 */ /* 0x000fe20000011402 */
[C---:B------:R-:W-:Y:S01]  /*02a0*/  IMAD R17, R6.reuse, 0x4, R17 ;  /* 0x0000000406117824 */ /* 0x040fe200078e0211 */
[----:B------:R-:W1:Y:S01]  /*02b0*/  LDC.64 R2, c[0x0][0x218] ;  /* 0x00008600ff027b82 */ /* 0x000e620000000a00 */
[----:B------:R-:W-:Y:S01]  /*02c0*/  IMAD R18, R6, 0x4, R19 ;  /* 0x0000000406127824 */ /* 0x000fe200078e0213 */
[----:B------:R-:W-:-:S04]  /*02d0*/  SGXT R14, R14, 0x1 ;  /* 0x000000010e0e781a */ /* 0x000fc80000000200 */
[----:B------:R-:W-:Y:S01]  /*02e0*/  LEA.HI R14, R14, R13, RZ, 0xa ;  /* 0x0000000d0e0e7211 */ /* 0x000fe200078f50ff */
[----:B--2---:R2:W-:Y:S04]  /*02f0*/  STS [R15], R8 ;  /* 0x000000080f007388 */ /* 0x0045e80000000800 */
[----:B------:R3:W-:Y:S04]  /*0300*/  STS [R16+0x80], R9 ;  /* 0x0000800910007388 */ /* 0x0007e80000000800 */
[----:B------:R4:W-:Y:S01]  /*0310*/  STS [R17+0x100], R10 ;  /* 0x0001000a11007388 */ /* 0x0009e20000000800 */
[----:B--2---:R-:W-:-:S03]  /*0320*/  SGXT.U32 R15, R12, 0x4 ;  /* 0x000000040c0f781a */ /* 0x004fc60000000000 */
[----:B------:R2:W-:Y:S01]  /*0330*/  STS [R18+0x180], R11 ;  /* 0x0001800b12007388 */ /* 0x0005e20000000800 */
[----:B---3--:R-:W3:Y:S01]  /*0340*/  LDC.64 R8, c[0x0][0x220] ;  /* 0x00008800ff087b82 */ /* 0x008ee20000000a00 */
[----:B------:R-:W-:-:S07]  /*0350*/  LOP3.LUT R15, R0, R15, RZ, 0xfc, !PT ;  /* 0x0000000f000f7212 */ /* 0x000fce00078efcff */
[----:B------:R-:W-:Y:S01]  /*0360*/  BAR.SYNC.DEFER_BLOCKING 0x0 ;  /* 0x0000000000007b1d */ /* 0x000fe20000010000 */
[C---:B----4-:R-:W-:Y:S01]  /*0370*/  LOP3.LUT R10, R14.reuse, 0xfffffc00, RZ, 0xc0, !PT ;  /* 0xfffffc000e0a7812 */ /* 0x050fe200078ec0ff */
[----:B------:R-:W-:Y:S01]  /*0380*/  IMAD.SHL.U32 R14, R14, 0x10, RZ ;  /* 0x000000100e0e7824 */ /* 0x000fe200078e00ff */
[----:B------:R-:W-:-:S03]  /*0390*/  ISETP.GE.AND P0, PT, R15, 0x10, PT ;  /* 0x000000100f00780c */ /* 0x000fc60003f06270 */
[----:B------:R-:W-:Y:S01]  /*03a0*/  IMAD.IADD R10, R13, 0x1, -R10 ;  /* 0x000000010d0a7824 */ /* 0x000fe200078e0a0a */
[----:B--2---:R-:W-:-:S03]  /*03b0*/  LOP3.LUT R11, R14, 0xffffc000, RZ, 0xc0, !PT ;  /* 0xffffc0000e0b7812 */ /* 0x004fc600078ec0ff */
[----:B------:R-:W-:-:S04]  /*03c0*/  IMAD R10, R15, 0x400, R10 ;  /* 0x000004000f0a7824 */ /* 0x000fc800078e020a */
[----:B------:R-:W-:-:S04]  /*03d0*/  IMAD.IADD R11, R10, 0x1, R11 ;  /* 0x000000010a0b7824 */ /* 0x000fc800078e020b */
[----:B-1----:R-:W-:-:S04]  /*03e0*/  IMAD.WIDE R2, R11, 0x4, R2 ;  /* 0x000000040b027825 */ /* 0x002fc800078e0202 */
[----:B---3--:R-:W-:Y:S01]  /*03f0*/  IMAD.WIDE R8, R11, 0x4, R8 ;  /* 0x000000040b087825 */ /* 0x008fe200078e0208 */
[----:B------:R-:W1:Y:S04]  /*0400*/  LDS.128 R4, [R4] ;  /* 0x0000000004047984 */ /* 0x000e680000000c00 */
[----:B-1----:R1:W-:Y:S01]  /*0410*/  @!P0 STG.E.128 desc[UR6][R2.64], R4 ;  /* 0x0000000402008986 */ /* 0x0023e2000c101d06 */
[----:B------:R-:W-:Y:S05]  /*0420*/  @P0 EXIT ;  /* 0x000000000000094d */ /* 0x000fea0003800000 */
[----:B------:R-:W-:Y:S01]  /*0430*/  STG.E.128 desc[UR6][R8.64], R4 ;  /* 0x0000000408007986 */ /* 0x000fe2000c101d06 */
[----:B------:R-:W-:Y:S05]  /*0440*/  EXIT ;  /* 0x000000000000794d */ /* 0x000fea0003800000 */
.L_x_0:
[----:B------:R-:W-:-:S00]  /*0450*/  BRA `(.L_x_0) ;  /* 0xfffffffc00fc7947 */ /* 0x000fc0000383ffff */
[----:B------:R-:W-:-:S00]  /*0460*/  NOP ;  /* 0x0000000000007918 */ /* 0x000fc00000000000 */
        /* <DEDUP_REMOVED lines=9> */
.L_x_1:


//--------------------- .nv.shared.triton_poi_fused_convolution_22 --------------------------
	.section	.nv.shared.triton_poi_fused_convolution_22,"aw",@nobits
	.sectionflags	@""
	.align	16
	.zero		1024


//--------------------- .nv.constant0.triton_poi_fused_convolution_22 --------------------------
	.section	.nv.constant0.triton_poi_fused_convolution_22,"a",@progbits
	.sectionflags	@""
	.align	4
.nv.constant0.triton_poi_fused_convolution_22:
	.zero		560
